//
// Generated by NVIDIA NVVM Compiler
//
// Compiler Build ID: CL-36424714
// Cuda compilation tools, release 13.0, V13.0.88
// Based on NVVM 20.0.0
//

.version 9.0
.target sm_100
.address_size 64

	// .globl	_Z11add_vectorsIxEvPT_S1_S1_

.visible .entry _Z11add_vectorsIxEvPT_S1_S1_(
	.param .u64 .ptr .align 1 _Z11add_vectorsIxEvPT_S1_S1__param_0,
	.param .u64 .ptr .align 1 _Z11add_vectorsIxEvPT_S1_S1__param_1,
	.param .u64 .ptr .align 1 _Z11add_vectorsIxEvPT_S1_S1__param_2
)
{
	.reg .b32 	%r<5>;
	.reg .b64 	%rd<14>;

	ld.param.u64 	%rd1, [_Z11add_vectorsIxEvPT_S1_S1__param_0];
	ld.param.u64 	%rd2, [_Z11add_vectorsIxEvPT_S1_S1__param_1];
	ld.param.u64 	%rd3, [_Z11add_vectorsIxEvPT_S1_S1__param_2];
	cvta.to.global.u64 	%rd4, %rd3;
	cvta.to.global.u64 	%rd5, %rd2;
	cvta.to.global.u64 	%rd6, %rd1;
	mov.u32 	%r1, %ctaid.x;
	mov.u32 	%r2, %ntid.x;
	mov.u32 	%r3, %tid.x;
	mad.lo.s32 	%r4, %r1, %r2, %r3;
	mul.wide.s32 	%rd7, %r4, 8;
	add.s64 	%rd8, %rd6, %rd7;
	ld.global.u64 	%rd9, [%rd8];
	add.s64 	%rd10, %rd5, %rd7;
	ld.global.u64 	%rd11, [%rd10];
	add.s64 	%rd12, %rd11, %rd9;
	add.s64 	%rd13, %rd4, %rd7;
	st.global.u64 	[%rd13], %rd12;
	ret;

}


// ===== COMPILED SASS (sm_100) =====

	.target	sm_100

	.elftype	@"ET_EXEC"


//--------------------- .note.nv.tkinfo           --------------------------
	.section	.note.nv.tkinfo,"",@"SHT_NOTE"
	.sectionflags	@"SHF_NOTE_NV_TKINFO"
	.tkinfo
        /*0018*/ 	.word	0x00000002
        /*0030*/ 	.string	""
        /*0030*/ 	.string	"ptxas"
        /*0030*/ 	.string	"Cuda compilation tools, release 13.0, V13.0.88"
        /*0030*/ 	.string	"Build cuda_13.0.r13.0/compiler.36424714_0"
        /*0030*/ 	.string	"-arch sm_100 -m 64 "



//--------------------- .note.nv.cuinfo           --------------------------
	.section	.note.nv.cuinfo,"",@"SHT_NOTE"
	.sectionflags	@"SHF_NOTE_NV_CUINFO"
        /*0018*/ 	.short	0x0002
        /*001a*/ 	.short	0x0064
        /*001c*/ 	.short	0x0082
	.zero		2


//--------------------- .nv.info                  --------------------------
	.section	.nv.info,"",@"SHT_CUDA_INFO"
	.align	4


	//----- nvinfo : EIATTR_REGCOUNT
	.align		4
        /*0000*/ 	.byte	0x04, 0x2f
        /*0002*/ 	.short	(.L_1 - .L_0)
	.align		4
.L_0:
        /*0004*/ 	.word	index@(_Z11add_vectorsIxEvPT_S1_S1_)
        /*0008*/ 	.word	0x0000000e


	//----- nvinfo : EIATTR_FRAME_SIZE
	.align		4
.L_1:
        /*000c*/ 	.byte	0x04, 0x11
        /*000e*/ 	.short	(.L_3 - .L_2)
	.align		4
.L_2:
        /*0010*/ 	.word	index@(_Z11add_vectorsIxEvPT_S1_S1_)
        /*0014*/ 	.word	0x00000000


	//----- nvinfo : EIATTR_MIN_STACK_SIZE
	.align		4
.L_3:
        /*0018*/ 	.byte	0x04, 0x12
        /*001a*/ 	.short	(.L_5 - .L_4)
	.align		4
.L_4:
        /*001c*/ 	.word	index@(_Z11add_vectorsIxEvPT_S1_S1_)
        /*0020*/ 	.word	0x00000000
.L_5:


//--------------------- .nv.compat                --------------------------
	.section	.nv.compat,"",@"SHT_CUDA_COMPAT_INFO"
	.align	4
        /*0000*/ 	.byte	0x02, 0x09, 0x00, 0x00, 0x02, 0x02, 0x01, 0x00, 0x02, 0x05, 0x05, 0x00, 0x03, 0x07, 0x01, 0x01
        /*0010*/ 	.byte	0x02, 0x03, 0x00, 0x00, 0x02, 0x06, 0x01, 0x00, 0x04, 0x0b, 0x08, 0x00, 0x09, 0x00, 0x00, 0x00
        /*0020*/ 	.byte	0x00, 0x00, 0x00, 0x00


//--------------------- .nv.info._Z11add_vectorsIxEvPT_S1_S1_ --------------------------
	.section	.nv.info._Z11add_vectorsIxEvPT_S1_S1_,"",@"SHT_CUDA_INFO"
	.sectionflags	@""
	.align	4


	//----- nvinfo : EIATTR_CUDA_API_VERSION
	.align		4
        /*0000*/ 	.byte	0x04, 0x37
        /*0002*/ 	.short	(.L_7 - .L_6)
.L_6:
        /*0004*/ 	.word	0x00000082


	//----- nvinfo : EIATTR_KPARAM_INFO
	.align		4
.L_7:
        /*0008*/ 	.byte	0x04, 0x17
        /*000a*/ 	.short	(.L_9 - .L_8)
.L_8:
        /*000c*/ 	.word	0x00000000
        /*0010*/ 	.short	0x0002
        /*0012*/ 	.short	0x0010
        /*0014*/ 	.byte	0x00, 0xf5, 0x21, 0x00


	//----- nvinfo : EIATTR_KPARAM_INFO
	.align		4
.L_9:
        /*0018*/ 	.byte	0x04, 0x17
        /*001a*/ 	.short	(.L_11 - .L_10)
.L_10:
        /*001c*/ 	.word	0x00000000
        /*0020*/ 	.short	0x0001
        /*0022*/ 	.short	0x0008
        /*0024*/ 	.byte	0x00, 0xf5, 0x21, 0x00


	//----- nvinfo : EIATTR_KPARAM_INFO
	.align		4
.L_11:
        /*0028*/ 	.byte	0x04, 0x17
        /*002a*/ 	.short	(.L_13 - .L_12)
.L_12:
        /*002c*/ 	.word	0x00000000
        /*0030*/ 	.short	0x0000
        /*0032*/ 	.short	0x0000
        /*0034*/ 	.byte	0x00, 0xf5, 0x21, 0x00


	//----- nvinfo : EIATTR_SPARSE_MMA_MASK
	.align		4
.L_13:
        /*0038*/ 	.byte	0x03, 0x50
        /*003a*/ 	.short	0x0000


	//----- nvinfo : EIATTR_MAXREG_COUNT
	.align		4
        /*003c*/ 	.byte	0x03, 0x1b
        /*003e*/ 	.short	0x00ff


	//----- nvinfo : EIATTR_MERCURY_ISA_VERSION
	.align		4
        /*0040*/ 	.byte	0x03, 0x5f
        /*0042*/ 	.short	0x0101


	//----- nvinfo : EIATTR_VRC_CTA_INIT_COUNT
	.align		4
        /*0044*/ 	.byte	0x02, 0x4a
	.zero		1
	.zero		1


	//----- nvinfo : EIATTR_EXIT_INSTR_OFFSETS
	.align		4
        /*0048*/ 	.byte	0x04, 0x1c
        /*004a*/ 	.short	(.L_15 - .L_14)


	//   ....[0]....
.L_14:
        /*004c*/ 	.word	0x00000110


	//----- nvinfo : EIATTR_CBANK_PARAM_SIZE
	.align		4
.L_15:
        /*0050*/ 	.byte	0x03, 0x19
        /*0052*/ 	.short	0x0018


	//----- nvinfo : EIATTR_PARAM_CBANK
	.align		4
        /*0054*/ 	.byte	0x04, 0x0a
        /*0056*/ 	.short	(.L_17 - .L_16)
	.align		4
.L_16:
        /*0058*/ 	.word	index@(.nv.constant0._Z11add_vectorsIxEvPT_S1_S1_)
        /*005c*/ 	.short	0x0380
        /*005e*/ 	.short	0x0018


	//----- nvinfo : EIATTR_SW_WAR
	.align		4
.L_17:
        /*0060*/ 	.byte	0x04, 0x36
        /*0062*/ 	.short	(.L_19 - .L_18)
.L_18:
        /*0064*/ 	.word	0x00000008
.L_19:


//--------------------- .nv.callgraph             --------------------------
	.section	.nv.callgraph,"",@"SHT_CUDA_CALLGRAPH"
	.align	4
	.sectionentsize	8
	.align		4
        /*0000*/ 	.word	0x00000000
	.align		4
        /*0004*/ 	.word	0xffffffff
	.align		4
        /*0008*/ 	.word	0x00000000
	.align		4
        /*000c*/ 	.word	0xfffffffe
	.align		4
        /*0010*/ 	.word	0x00000000
	.align		4
        /*0014*/ 	.word	0xfffffffd
	.align		4
        /*0018*/ 	.word	0x00000000
	.align		4
        /*001c*/ 	.word	0xfffffffc


//--------------------- .text._Z11add_vectorsIxEvPT_S1_S1_ --------------------------
	.section	.text._Z11add_vectorsIxEvPT_S1_S1_,"ax",@progbits
	.align	128
        .global         _Z11add_vectorsIxEvPT_S1_S1_
        .type           _Z11add_vectorsIxEvPT_S1_S1_,@function
        .size           _Z11add_vectorsIxEvPT_S1_S1_,(.L_x_1 - _Z11add_vectorsIxEvPT_S1_S1_)
        .other          _Z11add_vectorsIxEvPT_S1_S1_,@"STO_CUDA_ENTRY STV_DEFAULT"
_Z11add_vectorsIxEvPT_S1_S1_:
.text._Z11add_vectorsIxEvPT_S1_S1_:
[----:B------:R-:W-:Y:S01]  /*0000*/  LDC R1, c[0x0][0x37c] ;  /* 0x0000df00ff017b82 */ /* 0x000fe20000000800 */
[----:B------:R-:W0:Y:S07]  /*0010*/  S2R R0, SR_TID.X ;  /* 0x0000000000007919 */ /* 0x000e2e0000002100 */
[----:B------:R-:W0:Y:S01]  /*0020*/  S2UR UR6, SR_CTAID.X ;  /* 0x00000000000679c3 */ /* 0x000e220000002500 */
[----:B------:R-:W1:Y:S07]  /*0030*/  LDCU.64 UR4, c[0x0][0x358] ;  /* 0x00006b00ff0477ac */ /* 0x000e6e0008000a00 */
[----:B------:R-:W0:Y:S08]  /*0040*/  LDC R11, c[0x0][0x360] ;  /* 0x0000d800ff0b7b82 */ /* 0x000e300000000800 */
[----:B------:R-:W2:Y:S08]  /*0050*/  LDC.64 R2, c[0x0][0x380] ;  /* 0x0000e000ff027b82 */ /* 0x000eb00000000a00 */
[----:B------:R-:W3:Y:S01]  /*0060*/  LDC.64 R4, c[0x0][0x388] ;  /* 0x0000e200ff047b82 */ /* 0x000ee20000000a00 */
[----:B0-----:R-:W-:-:S07]  /*0070*/  IMAD R11, R11, UR6, R0 ;  /* 0x000000060b0b7c24 */ /* 0x001fce000f8e0200 */
[----:B------:R-:W0:Y:S01]  /*0080*/  LDC.64 R6, c[0x0][0x390] ;  /* 0x0000e400ff067b82 */ /* 0x000e220000000a00 */
[----:B--2---:R-:W-:-:S06]  /*0090*/  IMAD.WIDE R2, R11, 0x8, R2 ;  /* 0x000000080b027825 */ /* 0x004fcc00078e0202 */
[----:B-1----:R-:W2:Y:S01]  /*00a0*/  LDG.E.64 R2, desc[UR4][R2.64] ;  /* 0x0000000402027981 */ /* 0x002ea2000c1e1b00 */
[----:B---3--:R-:W-:-:S06]  /*00b0*/  IMAD.WIDE R4, R11, 0x8, R4 ;  /* 0x000000080b047825 */ /* 0x008fcc00078e0204 */
[----:B------:R-:W2:Y:S01]  /*00c0*/  LDG.E.64 R4, desc[UR4][R4.64] ;  /* 0x0000000404047981 */ /* 0x000ea2000c1e1b00 */
[----:B0-----:R-:W-:Y:S01]  /*00d0*/  IMAD.WIDE R6, R11, 0x8, R6 ;  /* 0x000000080b067825 */ /* 0x001fe200078e0206 */
[----:B--2---:R-:W-:-:S04]  /*00e0*/  IADD3 R8, P0, PT, R2, R4, RZ ;  /* 0x0000000402087210 */ /* 0x004fc80007f1e0ff */
[----:B------:R-:W-:-:S05]  /*00f0*/  IADD3.X R9, PT, PT, R3, R5, RZ, P0, !PT ;  /* 0x0000000503097210 */ /* 0x000fca00007fe4ff */
[----:B------:R-:W-:Y:S01]  /*0100*/  STG.E.64 desc[UR4][R6.64], R8 ;  /* 0x0000000806007986 */ /* 0x000fe2000c101b04 */
[----:B------:R-:W-:Y:S05]  /*0110*/  EXIT ;  /* 0x000000000000794d */ /* 0x000fea0003800000 */
.L_x_0:
[----:B------:R-:W-:-:S00]  /*0120*/  BRA `(.L_x_0) ;  /* 0xfffffffc00fc7947 */ /* 0x000fc0000383ffff */
[----:B------:R-:W-:-:S00]  /*0130*/  NOP ;  /* 0x0000000000007918 */ /* 0x000fc00000000000 */
        /* <DEDUP_REMOVED lines=12> */
.L_x_1:


//--------------------- .nv.shared.reserved.0     --------------------------
	.section	.nv.shared.reserved.0,"aw",@nobits
	.weak		__nv_reservedSMEM_offset_0_alias
	.size		__nv_reservedSMEM_offset_0_alias, 0, 64
	.other		__nv_reservedSMEM_offset_0_alias,@"STO_CUDA_RESERVED_SHARED STV_DEFAULT"
__nv_reservedSMEM_offset_0_alias:
	.zero		0
	.zero		64


//--------------------- .nv.constant0._Z11add_vectorsIxEvPT_S1_S1_ --------------------------
	.section	.nv.constant0._Z11add_vectorsIxEvPT_S1_S1_,"a",@progbits
	.sectionflags	@""
	.align	4
.nv.constant0._Z11add_vectorsIxEvPT_S1_S1_:
	.zero		920


//--------------------- SYMBOLS --------------------------

	.type		.nv.reservedSmem.offset0,@object
	.size		.nv.reservedSmem.offset0,0x4
